	.headerflags	@"EF_CUDA_TEXMODE_UNIFIED EF_CUDA_64BIT_ADDRESS EF_CUDA_ACCELERATORS EF_CUDA_SM90 EF_CUDA_VIRTUAL_SM(EF_CUDA_SM90)"
	.elftype	@"ET_EXEC"


//--------------------- .nv.info                  --------------------------
	.section	.nv.info,"",@"SHT_CUDA_INFO"
	.align	4


	//----- nvinfo : EIATTR_REGCOUNT
	.align		4
        /*0000*/ 	.byte	0x04, 0x2f
        /*0002*/ 	.short	(.L_1 - .L_0)
	.align		4
.L_0:
        /*0004*/ 	.word	index@(triton_poi_fused__softmax_mul_sum_3)
        /*0008*/ 	.word	0x0000001e


	//----- nvinfo : EIATTR_MIN_STACK_SIZE
	.align		4
.L_1:
        /*000c*/ 	.byte	0x04, 0x12
        /*000e*/ 	.short	(.L_3 - .L_2)
	.align		4
.L_2:
        /*0010*/ 	.word	index@(triton_poi_fused__softmax_mul_sum_3)
        /*0014*/ 	.word	0x00000000


	//----- nvinfo : EIATTR_FRAME_SIZE
	.align		4
.L_3:
        /*0018*/ 	.byte	0x04, 0x11
        /*001a*/ 	.short	(.L_5 - .L_4)
	.align		4
.L_4:
        /*001c*/ 	.word	index@(triton_poi_fused__softmax_mul_sum_3)
        /*0020*/ 	.word	0x00000000


	//----- nvinfo : EIATTR_MIN_STACK_SIZE
	.align		4
.L_5:
        /*0024*/ 	.byte	0x04, 0x12
        /*0026*/ 	.short	(.L_7 - .L_6)
	.align		4
.L_6:
        /*0028*/ 	.word	index@(triton_poi_fused__softmax_mul_sum_3)
        /*002c*/ 	.word	0x00000000
.L_7:


//--------------------- .nv.info.triton_poi_fused__softmax_mul_sum_3 --------------------------
	.section	.nv.info.triton_poi_fused__softmax_mul_sum_3,"",@"SHT_CUDA_INFO"
	.sectionflags	@""
	.align	4


	//----- nvinfo : EIATTR_CUDA_API_VERSION
	.align		4
        /*0000*/ 	.byte	0x04, 0x37
        /*0002*/ 	.short	(.L_9 - .L_8)
.L_8:
        /*0004*/ 	.word	0x0000007c


	//----- nvinfo : EIATTR_KPARAM_INFO
	.align		4
.L_9:
        /*0008*/ 	.byte	0x04, 0x17
        /*000a*/ 	.short	(.L_11 - .L_10)
.L_10:
        /*000c*/ 	.word	0x00000000
        /*0010*/ 	.short	0x0003
        /*0012*/ 	.short	0x0018
        /*0014*/ 	.byte	0x00, 0xf0, 0x11, 0x00


	//----- nvinfo : EIATTR_KPARAM_INFO
	.align		4
.L_11:
        /*0018*/ 	.byte	0x04, 0x17
        /*001a*/ 	.short	(.L_13 - .L_12)
.L_12:
        /*001c*/ 	.word	0x00000000
        /*0020*/ 	.short	0x0002
        /*0022*/ 	.short	0x0010
        /*0024*/ 	.byte	0x00, 0xf4, 0x21, 0x00


	//----- nvinfo : EIATTR_KPARAM_INFO
	.align		4
.L_13:
        /*0028*/ 	.byte	0x04, 0x17
        /*002a*/ 	.short	(.L_15 - .L_14)
.L_14:
        /*002c*/ 	.word	0x00000000
        /*0030*/ 	.short	0x0001
        /*0032*/ 	.short	0x0008
        /*0034*/ 	.byte	0x00, 0xf4, 0x21, 0x00


	//----- nvinfo : EIATTR_KPARAM_INFO
	.align		4
.L_15:
        /*0038*/ 	.byte	0x04, 0x17
        /*003a*/ 	.short	(.L_17 - .L_16)
.L_16:
        /*003c*/ 	.word	0x00000000
        /*0040*/ 	.short	0x0000
        /*0042*/ 	.short	0x0000
        /*0044*/ 	.byte	0x00, 0xf4, 0x21, 0x00


	//----- nvinfo : EIATTR_SPARSE_MMA_MASK
	.align		4
.L_17:
        /*0048*/ 	.byte	0x03, 0x50
        /*004a*/ 	.short	0x0000


	//----- nvinfo : EIATTR_MAXREG_COUNT
	.align		4
        /*004c*/ 	.byte	0x03, 0x1b
        /*004e*/ 	.short	0x00ff


	//----- nvinfo : EIATTR_EXIT_INSTR_OFFSETS
	.align		4
        /*0050*/ 	.byte	0x04, 0x1c
        /*0052*/ 	.short	(.L_19 - .L_18)


	//   ....[0]....
.L_18:
        /*0054*/ 	.word	0x00000370


	//   ....[1]....
        /*0058*/ 	.word	0x00000390


	//----- nvinfo : EIATTR_REQNTID
	.align		4
.L_19:
        /*005c*/ 	.byte	0x04, 0x10
        /*005e*/ 	.short	(.L_21 - .L_20)
.L_20:
        /*0060*/ 	.word	0x00000020
        /*0064*/ 	.word	0x00000001
        /*0068*/ 	.word	0x00000001


	//----- nvinfo : EIATTR_CBANK_PARAM_SIZE
	.align		4
.L_21:
        /*006c*/ 	.byte	0x03, 0x19
        /*006e*/ 	.short	0x001c


	//----- nvinfo : EIATTR_PARAM_CBANK
	.align		4
        /*0070*/ 	.byte	0x04, 0x0a
        /*0072*/ 	.short	(.L_23 - .L_22)
	.align		4
.L_22:
        /*0074*/ 	.word	index@(.nv.constant0.triton_poi_fused__softmax_mul_sum_3)
        /*0078*/ 	.short	0x0210
        /*007a*/ 	.short	0x001c


	//----- nvinfo : EIATTR_SW_WAR
	.align		4
.L_23:
        /*007c*/ 	.byte	0x04, 0x36
        /*007e*/ 	.short	(.L_25 - .L_24)
.L_24:
        /*0080*/ 	.word	0x00000008
.L_25:


//--------------------- .nv.callgraph             --------------------------
	.section	.nv.callgraph,"",@"SHT_CUDA_CALLGRAPH"
	.align	4
	.sectionentsize	8
	.align		4
        /*0000*/ 	.word	0x00000000
	.align		4
        /*0004*/ 	.word	0xffffffff
	.align		4
        /*0008*/ 	.word	0x00000000
	.align		4
        /*000c*/ 	.word	0xfffffffe
	.align		4
        /*0010*/ 	.word	0x00000000
	.align		4
        /*0014*/ 	.word	0xfffffffd
	.align		4
        /*0018*/ 	.word	0x00000000
	.align		4
        /*001c*/ 	.word	0xfffffffc


//--------------------- .text.triton_poi_fused__softmax_mul_sum_3 --------------------------
	.section	.text.triton_poi_fused__softmax_mul_sum_3,"ax",@progbits
	.align	128
        .global         triton_poi_fused__softmax_mul_sum_3
        .type           triton_poi_fused__softmax_mul_sum_3,@function
        .size           triton_poi_fused__softmax_mul_sum_3,(.L_x_1 - triton_poi_fused__softmax_mul_sum_3)
        .other          triton_poi_fused__softmax_mul_sum_3,@"STO_CUDA_ENTRY STV_DEFAULT"
triton_poi_fused__softmax_mul_sum_3:
.text.triton_poi_fused__softmax_mul_sum_3:
[----:B------:R-:W0:Y:S02]  /*0000*/  LDC R1, c[0x0][0x28] ;  /* 0x00000a00ff017b82 */ /* 0x000e240000000800 */
[----:B------:R-:W1:Y:S01]  /*0010*/  S2R R0, SR_TID.X ;  /* 0x0000000000007919 */ /* 0x000e620000002100 */
[----:B------:R-:W2:Y:S01]  /*0020*/  LDC.64 R4, c[0x0][0x210] ;  /* 0x00008400ff047b82 */ /* 0x000ea20000000a00 */
[----:B------:R-:W3:Y:S07]  /*0030*/  S2R R15, SR_CTAID.X ;  /* 0x00000000000f7919 */ /* 0x000eee0000002500 */
[----:B------:R-:W4:Y:S01]  /*0040*/  LDC.64 R6, c[0x0][0x218] ;  /* 0x00008600ff067b82 */ /* 0x000f220000000a00 */
[----:B------:R-:W-:Y:S01]  /*0050*/  HFMA2.MMA R14, -RZ, RZ, 0, 0 ;  /* 0x00000000ff0e7435 */ /* 0x000fe200000001ff */
[----:B------:R-:W-:Y:S01]  /*0060*/  CS2R R18, SRZ ;  /* 0x0000000000127805 */ /* 0x000fe2000001ff00 */
[----:B------:R-:W-:Y:S01]  /*0070*/  ULDC.64 UR4, c[0x0][0x208] ;  /* 0x0000820000047ab9 */ /* 0x000fe20000000a00 */
[----:B------:R-:W-:-:S02]  /*0080*/  CS2R R22, SRZ ;  /* 0x0000000000167805 */ /* 0x000fc4000001ff00 */
[----:B-1----:R-:W-:-:S04]  /*0090*/  SHF.L.U32 R0, R0, 0x1, RZ ;  /* 0x0000000100007819 */ /* 0x002fc800000006ff */
[----:B------:R-:W-:Y:S02]  /*00a0*/  LOP3.LUT R0, R0, 0x3e, RZ, 0xc0, !PT ;  /* 0x0000003e00007812 */ /* 0x000fe400078ec0ff */
[----:B---3--:R-:W-:-:S03]  /*00b0*/  SHF.R.S32.HI R3, RZ, 0x19, R15 ;  /* 0x00000019ff037819 */ /* 0x008fc6000001140f */
[----:B------:R-:W-:Y:S01]  /*00c0*/  IMAD R15, R15, 0x40, R0 ;  /* 0x000000400f0f7824 */ /* 0x000fe200078e0200 */
[----:B------:R-:W-:Y:S01]  /*00d0*/  SGXT R0, R3, 0x1 ;  /* 0x000000010300781a */ /* 0x000fe20000000200 */
[----:B------:R-:W-:Y:S01]  /*00e0*/  IMAD.MOV.U32 R21, RZ, RZ, RZ ;  /* 0x000000ffff157224 */ /* 0x000fe200078e00ff */
[----:B------:R-:W-:Y:S01]  /*00f0*/  CS2R R2, SRZ ;  /* 0x0000000000027805 */ /* 0x000fe2000001ff00 */
[C---:B------:R-:W-:Y:S01]  /*0100*/  VIADD R11, R15.reuse, 0x80 ;  /* 0x000000800f0b7836 */ /* 0x040fe20000000000 */
[----:B------:R-:W-:Y:S02]  /*0110*/  LEA.HI R0, R0, R15, RZ, 0x2 ;  /* 0x0000000f00007211 */ /* 0x000fe400078f10ff */
[----:B------:R-:W-:Y:S01]  /*0120*/  ISETP.GE.AND P0, PT, R15, 0x40, PT ;  /* 0x000000400f00780c */ /* 0x000fe20003f06270 */
[----:B--2---:R-:W-:Y:S01]  /*0130*/  IMAD.WIDE R10, R11, 0x4, R4 ;  /* 0x000000040b0a7825 */ /* 0x004fe200078e0204 */
[----:B------:R-:W-:Y:S02]  /*0140*/  IADD3 R9, R15, 0x40, RZ ;  /* 0x000000400f097810 */ /* 0x000fe40007ffe0ff */
[----:B------:R-:W-:-:S02]  /*0150*/  SHF.R.S32.HI R17, RZ, 0x2, R0 ;  /* 0x00000002ff117819 */ /* 0x000fc40000011400 */
[----:B------:R-:W-:Y:S01]  /*0160*/  IADD3 R13, R15, 0xc0, RZ ;  /* 0x000000c00f0d7810 */ /* 0x000fe20007ffe0ff */
[----:B------:R-:W-:Y:S01]  /*0170*/  IMAD.WIDE R8, R9, 0x4, R4 ;  /* 0x0000000409087825 */ /* 0x000fe200078e0204 */
[----:B------:R-:W-:-:S03]  /*0180*/  MOV R0, RZ ;  /* 0x000000ff00007202 */ /* 0x000fc60000000f00 */
[----:B----4-:R-:W-:Y:S01]  /*0190*/  IMAD.WIDE R6, R17, 0x4, R6 ;  /* 0x0000000411067825 */ /* 0x010fe200078e0206 */
[----:B------:R-:W-:Y:S01]  /*01a0*/  CS2R R16, SRZ ;  /* 0x0000000000107805 */ /* 0x000fe2000001ff00 */
[----:B------:R1:W2:Y:S02]  /*01b0*/  @!P0 LDG.E.64 R18, desc[UR4][R8.64] ;  /* 0x0000000408128981 */ /* 0x0002a4000c1e1b00 */
[--C-:B------:R-:W-:Y:S02]  /*01c0*/  IMAD.WIDE R12, R13, 0x4, R4.reuse ;  /* 0x000000040d0c7825 */ /* 0x100fe400078e0204 */
[----:B------:R-:W2:Y:S02]  /*01d0*/  @!P0 LDG.E.EL R21, desc[UR4][R6.64+0x40] ;  /* 0x0000400406158981 */ /* 0x000ea4000c2e1900 */
[----:B------:R-:W-:Y:S02]  /*01e0*/  IMAD.WIDE R4, R15, 0x4, R4 ;  /* 0x000000040f047825 */ /* 0x000fe400078e0204 */
[----:B------:R-:W3:Y:S01]  /*01f0*/  @!P0 LDG.E.EL R14, desc[UR4][R6.64+0x40] ;  /* 0x00004004060e8981 */ /* 0x000ee2000c2e1900 */
[----:B------:R-:W-:Y:S01]  /*0200*/  HFMA2.MMA R27, -RZ, RZ, 0, 0 ;  /* 0x00000000ff1b7435 */ /* 0x000fe200000001ff */
[----:B------:R-:W-:-:S02]  /*0210*/  IMAD.MOV.U32 R25, RZ, RZ, RZ ;  /* 0x000000ffff197224 */ /* 0x000fc400078e00ff */
[----:B------:R4:W5:Y:S01]  /*0220*/  @!P0 LDG.E.64 R2, desc[UR4][R4.64] ;  /* 0x0000000404028981 */ /* 0x000962000c1e1b00 */
[----:B-1----:R-:W-:-:S03]  /*0230*/  CS2R R8, SRZ ;  /* 0x0000000000087805 */ /* 0x002fc6000001ff00 */
[----:B------:R-:W5:Y:S04]  /*0240*/  @!P0 LDG.E.EL R17, desc[UR4][R6.64] ;  /* 0x0000000406118981 */ /* 0x000f68000c2e1900 */
[----:B------:R-:W5:Y:S01]  /*0250*/  @!P0 LDG.E.EL R0, desc[UR4][R6.64] ;  /* 0x0000000406008981 */ /* 0x000f62000c2e1900 */
[----:B----4-:R-:W1:Y:S03]  /*0260*/  LDC.64 R4, c[0x0][0x220] ;  /* 0x00008800ff047b82 */ /* 0x010e660000000a00 */
[----:B------:R4:W5:Y:S04]  /*0270*/  @!P0 LDG.E.64 R22, desc[UR4][R10.64] ;  /* 0x000000040a168981 */ /* 0x000968000c1e1b00 */
[----:B------:R-:W5:Y:S04]  /*0280*/  @!P0 LDG.E.EL R25, desc[UR4][R6.64+0x80] ;  /* 0x0000800406198981 */ /* 0x000f68000c2e1900 */
[----:B------:R-:W5:Y:S01]  /*0290*/  @!P0 LDG.E.EL R16, desc[UR4][R6.64+0x80] ;  /* 0x0000800406108981 */ /* 0x000f62000c2e1900 */
[----:B----4-:R-:W-:-:S03]  /*02a0*/  MOV R10, RZ ;  /* 0x000000ff000a7202 */ /* 0x010fc60000000f00 */
[----:B------:R-:W4:Y:S04]  /*02b0*/  @!P0 LDG.E.64 R8, desc[UR4][R12.64] ;  /* 0x000000040c088981 */ /* 0x000f28000c1e1b00 */
[----:B------:R-:W4:Y:S04]  /*02c0*/  @!P0 LDG.E.EL R27, desc[UR4][R6.64+0xc0] ;  /* 0x0000c004061b8981 */ /* 0x000f28000c2e1900 */
[----:B------:R-:W4:Y:S01]  /*02d0*/  @!P0 LDG.E.EL R10, desc[UR4][R6.64+0xc0] ;  /* 0x0000c004060a8981 */ /* 0x000f22000c2e1900 */
[----:B--2---:R-:W-:Y:S01]  /*02e0*/  FMUL R18, R21, R18 ;  /* 0x0000001215127220 */ /* 0x004fe20000400000 */
[----:B---3--:R-:W-:-:S03]  /*02f0*/  FMUL R19, R14, R19 ;  /* 0x000000130e137220 */ /* 0x008fc60000400000 */
[----:B-----5:R-:W-:Y:S01]  /*0300*/  FFMA R2, R17, R2, R18 ;  /* 0x0000000211027223 */ /* 0x020fe20000000012 */
[----:B------:R-:W-:-:S03]  /*0310*/  FFMA R3, R0, R3, R19 ;  /* 0x0000000300037223 */ /* 0x000fc60000000013 */
[----:B------:R-:W-:Y:S01]  /*0320*/  FFMA R22, R25, R22, R2 ;  /* 0x0000001619167223 */ /* 0x000fe20000000002 */
[----:B------:R-:W-:Y:S01]  /*0330*/  FFMA R23, R16, R23, R3 ;  /* 0x0000001710177223 */ /* 0x000fe20000000003 */
[----:B-1----:R-:W-:-:S04]  /*0340*/  IMAD.WIDE R2, R15, 0x4, R4 ;  /* 0x000000040f027825 */ /* 0x002fc800078e0204 */
[----:B----4-:R-:W-:Y:S01]  /*0350*/  FFMA R8, R27, R8, R22 ;  /* 0x000000081b087223 */ /* 0x010fe20000000016 */
[----:B------:R-:W-:Y:S01]  /*0360*/  FFMA R9, R10, R9, R23 ;  /* 0x000000090a097223 */ /* 0x000fe20000000017 */
[----:B------:R-:W-:Y:S06]  /*0370*/  @P0 EXIT ;  /* 0x000000000000094d */ /* 0x000fec0003800000 */
[----:B------:R-:W-:Y:S01]  /*0380*/  STG.E.64 desc[UR4][R2.64], R8 ;  /* 0x0000000802007986 */ /* 0x000fe2000c101b04 */
[----:B------:R-:W-:Y:S05]  /*0390*/  EXIT ;  /* 0x000000000000794d */ /* 0x000fea0003800000 */
.L_x_0:
[----:B------:R-:W-:-:S00]  /*03a0*/  BRA `(.L_x_0) ;  /* 0xfffffffc00fc7947 */ /* 0x000fc0000383ffff */
[----:B------:R-:W-:-:S00]  /*03b0*/  NOP ;  /* 0x0000000000007918 */ /* 0x000fc00000000000 */
        /* <DEDUP_REMOVED lines=12> */
.L_x_1:


//--------------------- .nv.constant0.triton_poi_fused__softmax_mul_sum_3 --------------------------
	.section	.nv.constant0.triton_poi_fused__softmax_mul_sum_3,"a",@progbits
	.sectionflags	@""
	.align	4
.nv.constant0.triton_poi_fused__softmax_mul_sum_3:
	.zero		556
